	.headerflags	@"EF_CUDA_TEXMODE_UNIFIED EF_CUDA_64BIT_ADDRESS EF_CUDA_ACCELERATORS EF_CUDA_SM90 EF_CUDA_VIRTUAL_SM(EF_CUDA_SM90)"
	.elftype	@"ET_EXEC"


//--------------------- .nv.info                  --------------------------
	.section	.nv.info,"",@"SHT_CUDA_INFO"
	.align	4


	//----- nvinfo : EIATTR_REGCOUNT
	.align		4
        /*0000*/ 	.byte	0x04, 0x2f
        /*0002*/ 	.short	(.L_3 - .L_2)
	.align		4
.L_2:
        /*0004*/ 	.word	index@(triton_poi_fused__native_batch_norm_legit_no_training_convolution_gelu_8)
        /*0008*/ 	.word	0x00000020


	//----- nvinfo : EIATTR_MIN_STACK_SIZE
	.align		4
.L_3:
        /*000c*/ 	.byte	0x04, 0x12
        /*000e*/ 	.short	(.L_5 - .L_4)
	.align		4
.L_4:
        /*0010*/ 	.word	index@(triton_poi_fused__native_batch_norm_legit_no_training_convolution_gelu_8)
        /*0014*/ 	.word	0x00000000


	//----- nvinfo : EIATTR_FRAME_SIZE
	.align		4
.L_5:
        /*0018*/ 	.byte	0x04, 0x11
        /*001a*/ 	.short	(.L_7 - .L_6)
	.align		4
.L_6:
        /*001c*/ 	.word	index@(triton_poi_fused__native_batch_norm_legit_no_training_convolution_gelu_8)
        /*0020*/ 	.word	0x00000000


	//----- nvinfo : EIATTR_MIN_STACK_SIZE
	.align		4
.L_7:
        /*0024*/ 	.byte	0x04, 0x12
        /*0026*/ 	.short	(.L_9 - .L_8)
	.align		4
.L_8:
        /*0028*/ 	.word	index@(triton_poi_fused__native_batch_norm_legit_no_training_convolution_gelu_8)
        /*002c*/ 	.word	0x00000000
.L_9:


//--------------------- .nv.info.triton_poi_fused__native_batch_norm_legit_no_training_convolution_gelu_8 --------------------------
	.section	.nv.info.triton_poi_fused__native_batch_norm_legit_no_training_convolution_gelu_8,"",@"SHT_CUDA_INFO"
	.sectionflags	@""
	.align	4


	//----- nvinfo : EIATTR_CUDA_API_VERSION
	.align		4
        /*0000*/ 	.byte	0x04, 0x37
        /*0002*/ 	.short	(.L_11 - .L_10)
.L_10:
        /*0004*/ 	.word	0x0000007c


	//----- nvinfo : EIATTR_KPARAM_INFO
	.align		4
.L_11:
        /*0008*/ 	.byte	0x04, 0x17
        /*000a*/ 	.short	(.L_13 - .L_12)
.L_12:
        /*000c*/ 	.word	0x00000000
        /*0010*/ 	.short	0x0007
        /*0012*/ 	.short	0x0038
        /*0014*/ 	.byte	0x00, 0xf0, 0x11, 0x00


	//----- nvinfo : EIATTR_KPARAM_INFO
	.align		4
.L_13:
        /*0018*/ 	.byte	0x04, 0x17
        /*001a*/ 	.short	(.L_15 - .L_14)
.L_14:
        /*001c*/ 	.word	0x00000000
        /*0020*/ 	.short	0x0006
        /*0022*/ 	.short	0x0030
        /*0024*/ 	.byte	0x00, 0xf4, 0x21, 0x00


	//----- nvinfo : EIATTR_KPARAM_INFO
	.align		4
.L_15:
        /*0028*/ 	.byte	0x04, 0x17
        /*002a*/ 	.short	(.L_17 - .L_16)
.L_16:
        /*002c*/ 	.word	0x00000000
        /*0030*/ 	.short	0x0005
        /*0032*/ 	.short	0x0028
        /*0034*/ 	.byte	0x00, 0xf4, 0x21, 0x00


	//----- nvinfo : EIATTR_KPARAM_INFO
	.align		4
.L_17:
        /*0038*/ 	.byte	0x04, 0x17
        /*003a*/ 	.short	(.L_19 - .L_18)
.L_18:
        /*003c*/ 	.word	0x00000000
        /*0040*/ 	.short	0x0004
        /*0042*/ 	.short	0x0020
        /*0044*/ 	.byte	0x00, 0xf4, 0x21, 0x00


	//----- nvinfo : EIATTR_KPARAM_INFO
	.align		4
.L_19:
        /*0048*/ 	.byte	0x04, 0x17
        /*004a*/ 	.short	(.L_21 - .L_20)
.L_20:
        /*004c*/ 	.word	0x00000000
        /*0050*/ 	.short	0x0003
        /*0052*/ 	.short	0x0018
        /*0054*/ 	.byte	0x00, 0xf4, 0x21, 0x00


	//----- nvinfo : EIATTR_KPARAM_INFO
	.align		4
.L_21:
        /*0058*/ 	.byte	0x04, 0x17
        /*005a*/ 	.short	(.L_23 - .L_22)
.L_22:
        /*005c*/ 	.word	0x00000000
        /*0060*/ 	.short	0x0002
        /*0062*/ 	.short	0x0010
        /*0064*/ 	.byte	0x00, 0xf4, 0x21, 0x00


	//----- nvinfo : EIATTR_KPARAM_INFO
	.align		4
.L_23:
        /*0068*/ 	.byte	0x04, 0x17
        /*006a*/ 	.short	(.L_25 - .L_24)
.L_24:
        /*006c*/ 	.word	0x00000000
        /*0070*/ 	.short	0x0001
        /*0072*/ 	.short	0x0008
        /*0074*/ 	.byte	0x00, 0xf4, 0x21, 0x00


	//----- nvinfo : EIATTR_KPARAM_INFO
	.align		4
.L_25:
        /*0078*/ 	.byte	0x04, 0x17
        /*007a*/ 	.short	(.L_27 - .L_26)
.L_26:
        /*007c*/ 	.word	0x00000000
        /*0080*/ 	.short	0x0000
        /*0082*/ 	.short	0x0000
        /*0084*/ 	.byte	0x00, 0xf4, 0x21, 0x00


	//----- nvinfo : EIATTR_SPARSE_MMA_MASK
	.align		4
.L_27:
        /*0088*/ 	.byte	0x03, 0x50
        /*008a*/ 	.short	0x0000


	//----- nvinfo : EIATTR_MAXREG_COUNT
	.align		4
        /*008c*/ 	.byte	0x03, 0x1b
        /*008e*/ 	.short	0x00ff


	//----- nvinfo : EIATTR_EXIT_INSTR_OFFSETS
	.align		4
        /*0090*/ 	.byte	0x04, 0x1c
        /*0092*/ 	.short	(.L_29 - .L_28)


	//   ....[0]....
.L_28:
        /*0094*/ 	.word	0x000016c0


	//----- nvinfo : EIATTR_REQNTID
	.align		4
.L_29:
        /*0098*/ 	.byte	0x04, 0x10
        /*009a*/ 	.short	(.L_31 - .L_30)
.L_30:
        /*009c*/ 	.word	0x00000080
        /*00a0*/ 	.word	0x00000001
        /*00a4*/ 	.word	0x00000001


	//----- nvinfo : EIATTR_CBANK_PARAM_SIZE
	.align		4
.L_31:
        /*00a8*/ 	.byte	0x03, 0x19
        /*00aa*/ 	.short	0x003c


	//----- nvinfo : EIATTR_PARAM_CBANK
	.align		4
        /*00ac*/ 	.byte	0x04, 0x0a
        /*00ae*/ 	.short	(.L_33 - .L_32)
	.align		4
.L_32:
        /*00b0*/ 	.word	index@(.nv.constant0.triton_poi_fused__native_batch_norm_legit_no_training_convolution_gelu_8)
        /*00b4*/ 	.short	0x0210
        /*00b6*/ 	.short	0x003c


	//----- nvinfo : EIATTR_SW_WAR
	.align		4
.L_33:
        /*00b8*/ 	.byte	0x04, 0x36
        /*00ba*/ 	.short	(.L_35 - .L_34)
.L_34:
        /*00bc*/ 	.word	0x00000008
.L_35:


//--------------------- .nv.callgraph             --------------------------
	.section	.nv.callgraph,"",@"SHT_CUDA_CALLGRAPH"
	.align	4
	.sectionentsize	8
	.align		4
        /*0000*/ 	.word	0x00000000
	.align		4
        /*0004*/ 	.word	0xffffffff
	.align		4
        /*0008*/ 	.word	0x00000000
	.align		4
        /*000c*/ 	.word	0xfffffffe
	.align		4
        /*0010*/ 	.word	0x00000000
	.align		4
        /*0014*/ 	.word	0xfffffffd
	.align		4
        /*0018*/ 	.word	0x00000000
	.align		4
        /*001c*/ 	.word	0xfffffffc


//--------------------- .nv.constant4             --------------------------
	.section	.nv.constant4,"a",@progbits
	.align	8
	.align		8
.nv.constant4:
        /*0000*/ 	.dword	_$_str
	.align		8
        /*0008*/ 	.dword	_$_str_$_2


//--------------------- .text.triton_poi_fused__native_batch_norm_legit_no_training_convolution_gelu_8 --------------------------
	.section	.text.triton_poi_fused__native_batch_norm_legit_no_training_convolution_gelu_8,"ax",@progbits
	.align	128
        .global         triton_poi_fused__native_batch_norm_legit_no_training_convolution_gelu_8
        .type           triton_poi_fused__native_batch_norm_legit_no_training_convolution_gelu_8,@function
        .size           triton_poi_fused__native_batch_norm_legit_no_training_convolution_gelu_8,(.L_x_1 - triton_poi_fused__native_batch_norm_legit_no_training_convolution_gelu_8)
        .other          triton_poi_fused__native_batch_norm_legit_no_training_convolution_gelu_8,@"STO_CUDA_ENTRY STV_DEFAULT"
triton_poi_fused__native_batch_norm_legit_no_training_convolution_gelu_8:
.text.triton_poi_fused__native_batch_norm_legit_no_training_convolution_gelu_8:
[----:B------:R-:W-:Y:S01]  /*0000*/  LDC R1, c[0x0][0x28] ;  /* 0x00000a00ff017b82 */ /* 0x000fe20000000800 */
[----:B------:R-:W1:Y:S07]  /*0010*/  S2R R0, SR_TID.X ;  /* 0x0000000000007919 */ /* 0x000e6e0000002100 */
[----:B------:R-:W2:Y:S01]  /*0020*/  LDC.64 R20, c[0x0][0x218] ;  /* 0x00008600ff147b82 */ /* 0x000ea20000000a00 */
[----:B------:R-:W-:Y:S01]  /*0030*/  ULDC.64 UR4, c[0x0][0x208] ;  /* 0x0000820000047ab9 */ /* 0x000fe20000000a00 */
[----:B------:R-:W3:Y:S06]  /*0040*/  S2R R3, SR_CTAID.X ;  /* 0x0000000000037919 */ /* 0x000eec0000002500 */
[----:B------:R-:W4:Y:S01]  /*0050*/  LDC.64 R24, c[0x0][0x210] ;  /* 0x00008400ff187b82 */ /* 0x000f220000000a00 */
[----:B------:R-:W-:Y:S01]  /*0060*/  HFMA2.MMA R12, -RZ, RZ, 0.958984375, -6.1690807342529296875e-05 ;  /* 0x3bac840bff0c7435 */ /* 0x000fe200000001ff */
[----:B------:R-:W-:Y:S01]  /*0070*/  MOV R10, 0xb9f560b9 ;  /* 0xb9f560b9000a7802 */ /* 0x000fe20000000f00 */
[----:B------:R-:W-:Y:S01]  /*0080*/  HFMA2.MMA R14, -RZ, RZ, -1.26171875, -2.110004425048828125e-05 ;  /* 0xbd0c8162ff0e7435 */ /* 0x000fe200000001ff */
[----:B------:R-:W-:Y:S01]  /*0090*/  MOV R26, 0xb9f560b9 ;  /* 0xb9f560b9001a7802 */ /* 0x000fe20000000f00 */
[----:B------:R-:W-:Y:S01]  /*00a0*/  HFMA2.MMA R28, -RZ, RZ, 0.958984375, -6.1690807342529296875e-05 ;  /* 0x3bac840bff1c7435 */ /* 0x000fe200000001ff */
[----:B------:R-:W-:Y:S01]  /*00b0*/  MOV R27, 0xb9f560b9 ;  /* 0xb9f560b9001b7802 */ /* 0x000fe20000000f00 */
[----:B------:R-:W-:Y:S01]  /*00c0*/  ULDC.64 UR6, c[0x0][0x240] ;  /* 0x0000900000067ab9 */ /* 0x000fe20000000a00 */
[----:B-1----:R-:W-:-:S04]  /*00d0*/  SHF.L.U32 R0, R0, 0x2, RZ ;  /* 0x0000000200007819 */ /* 0x002fc800000006ff */
[----:B------:R-:W-:Y:S02]  /*00e0*/  LOP3.LUT R0, R0, 0x1fc, RZ, 0xc0, !PT ;  /* 0x000001fc00007812 */ /* 0x000fe400078ec0ff */
[----:B---3--:R-:W-:Y:S02]  /*00f0*/  SHF.R.S32.HI R2, RZ, 0x15, R3 ;  /* 0x00000015ff027819 */ /* 0x008fe40000011403 */
[----:B------:R-:W-:Y:S02]  /*0100*/  LEA R0, R3, R0, 0xa ;  /* 0x0000000003007211 */ /* 0x000fe400078e50ff */
[----:B------:R-:W-:-:S03]  /*0110*/  SGXT R3, R2, 0x1 ;  /* 0x000000010203781a */ /* 0x000fc60000000200 */
[----:B----4-:R-:W-:Y:S01]  /*0120*/  IMAD.WIDE R24, R0, 0x4, R24 ;  /* 0x0000000400187825 */ /* 0x010fe200078e0218 */
[----:B------:R-:W-:-:S04]  /*0130*/  LEA.HI R3, R3, R0, RZ, 0x8 ;  /* 0x0000000003037211 */ /* 0x000fc800078f40ff */
[----:B------:R-:W-:Y:S01]  /*0140*/  LOP3.LUT R3, R3, 0xffffff00, RZ, 0xc0, !PT ;  /* 0xffffff0003037812 */ /* 0x000fe200078ec0ff */
[----:B------:R-:W3:Y:S03]  /*0150*/  LDG.E.128 R4, desc[UR4][R24.64] ;  /* 0x0000000418047981 */ /* 0x000ee6000c1e1d00 */
[----:B------:R-:W-:Y:S01]  /*0160*/  IADD3 R3, R0, -R3, RZ ;  /* 0x8000000300037210 */ /* 0x000fe20007ffe0ff */
[----:B------:R-:W4:Y:S04]  /*0170*/  LDG.E.128 R16, desc[UR4][R24.64+0x800] ;  /* 0x0008000418107981 */ /* 0x000f28000c1e1d00 */
[----:B--2---:R-:W-:-:S06]  /*0180*/  IMAD.WIDE R20, R3, 0x4, R20 ;  /* 0x0000000403147825 */ /* 0x004fcc00078e0214 */
[----:B------:R-:W3:Y:S01]  /*0190*/  LDG.E.EL.128 R20, desc[UR4][R20.64] ;  /* 0x0000000414147981 */ /* 0x000ee2000c2e1d00 */
[----:B------:R-:W-:Y:S01]  /*01a0*/  HFMA2.MMA R2, -RZ, RZ, 0.470947265625, -12.46875 ;  /* 0x3789ca3cff027435 */ /* 0x000fe200000001ff */
[----:B------:R-:W-:Y:S01]  /*01b0*/  MOV R29, 0xb9f560b9 ;  /* 0xb9f560b9001d7802 */ /* 0x000fe20000000f00 */
[----:B---3--:R-:W-:-:S04]  /*01c0*/  FADD R4, R4, R20 ;  /* 0x0000001404047221 */ /* 0x008fc80000000000 */
[----:B------:R-:W-:-:S04]  /*01d0*/  FMUL R8, R4, 0.70710676908493041992 ;  /* 0x3f3504f304087820 */ /* 0x000fc80000400000 */
[----:B------:R-:W-:-:S05]  /*01e0*/  FADD.FTZ R9, |R8|, -RZ ;  /* 0x800000ff08097221 */ /* 0x000fca0000010200 */
[----:B------:R-:W-:Y:S01]  /*01f0*/  FSETP.GE.AND P0, PT, R9, 1.0029599666595458984, PT ;  /* 0x3f8060fe0900780b */ /* 0x000fe20003f06000 */
[----:B------:R-:W-:-:S12]  /*0200*/  FADD R5, R5, R21 ;  /* 0x0000001505057221 */ /* 0x000fd80000000000 */
[----:B------:R-:W-:Y:S01]  /*0210*/  @!P0 MOV R2, 0x38b1e96a ;  /* 0x38b1e96a00028802 */ /* 0x000fe20000000f00 */
[----:B------:R-:W-:Y:S01]  /*0220*/  @!P0 FMUL R9, R8, R8 ;  /* 0x0000000808098220 */ /* 0x000fe20000400000 */
[----:B------:R-:W-:Y:S02]  /*0230*/  @!P0 MOV R10, 0xba574d20 ;  /* 0xba574d20000a8802 */ /* 0x000fe40000000f00 */
[----:B------:R-:W-:-:S03]  /*0240*/  @!P0 MOV R12, 0x3baad5ea ;  /* 0x3baad5ea000c8802 */ /* 0x000fc60000000f00 */
[----:B------:R-:W-:Y:S01]  /*0250*/  FFMA.FTZ R11, R9, R2, R10 ;  /* 0x00000002090b7223 */ /* 0x000fe2000001000a */
[----:B------:R-:W-:Y:S01]  /*0260*/  HFMA2.MMA R10, -RZ, RZ, 1.52734375, -41152 ;  /* 0x3e1cf906ff0a7435 */ /* 0x000fe200000001ff */
[----:B------:R-:W-:Y:S02]  /*0270*/  @!P0 MOV R14, 0xbcdc1be7 ;  /* 0xbcdc1be7000e8802 */ /* 0x000fe40000000f00 */
[-C--:B------:R-:W-:Y:S01]  /*0280*/  FFMA.FTZ R11, R11, R9.reuse, R12 ;  /* 0x000000090b0b7223 */ /* 0x080fe2000001000c */
[----:B------:R-:W-:Y:S02]  /*0290*/  FMUL R2, R5, 0.70710676908493041992 ;  /* 0x3f3504f305027820 */ /* 0x000fe40000400000 */
[----:B------:R-:W-:Y:S01]  /*02a0*/  @!P0 MOV R10, 0x3de718af ;  /* 0x3de718af000a8802 */ /* 0x000fe20000000f00 */
[----:B------:R-:W-:Y:S01]  /*02b0*/  FFMA.FTZ R13, R11, R9, R14 ;  /* 0x000000090b0d7223 */ /* 0x000fe2000001000e */
[----:B------:R-:W-:Y:S01]  /*02c0*/  HFMA2.MMA R14, -RZ, RZ, 1.78125, -136.25 ;  /* 0x3f20d842ff0e7435 */ /* 0x000fe200000001ff */
[----:B------:R-:W-:-:S02]  /*02d0*/  MOV R12, 0x3f6a937e ;  /* 0x3f6a937e000c7802 */ /* 0x000fc40000000f00 */
[----:B------:R-:W-:Y:S01]  /*02e0*/  @!P0 MOV R12, 0xbec093ac ;  /* 0xbec093ac000c8802 */ /* 0x000fe20000000f00 */
[-C--:B------:R-:W-:Y:S01]  /*02f0*/  FFMA.FTZ R13, R13, R9.reuse, R10 ;  /* 0x000000090d0d7223 */ /* 0x080fe2000001000a */
[----:B------:R-:W-:Y:S01]  /*0300*/  FADD.FTZ R11, |R2|, -RZ ;  /* 0x800000ff020b7221 */ /* 0x000fe20000010200 */
[----:B------:R-:W-:Y:S02]  /*0310*/  @!P0 MOV R14, 0x3e0375d3 ;  /* 0x3e0375d3000e8802 */ /* 0x000fe40000000f00 */
[-C--:B------:R-:W-:Y:S01]  /*0320*/  FFMA.FTZ R13, R13, R9.reuse, R12 ;  /* 0x000000090d0d7223 */ /* 0x080fe2000001000c */
[----:B------:R-:W-:Y:S02]  /*0330*/  FSEL R15, -R9, R8, P0 ;  /* 0x00000008090f7208 */ /* 0x000fe40000000100 */
[----:B------:R-:W-:Y:S01]  /*0340*/  FSETP.GE.AND P1, PT, R11, 1.0029599666595458984, PT ;  /* 0x3f8060fe0b00780b */ /* 0x000fe20003f26000 */
[----:B------:R-:W-:Y:S01]  /*0350*/  FFMA.FTZ R14, R13, R9, R14 ;  /* 0x000000090d0e7223 */ /* 0x000fe2000001000e */
[----:B------:R-:W-:-:S03]  /*0360*/  HFMA2.MMA R10, -RZ, RZ, 0.470947265625, -12.46875 ;  /* 0x3789ca3cff0a7435 */ /* 0x000fc600000001ff */
[----:B------:R-:W-:Y:S01]  /*0370*/  FFMA.FTZ R14, R14, R15, R15 ;  /* 0x0000000f0e0e7223 */ /* 0x000fe2000001000f */
[----:B------:R-:W-:-:S03]  /*0380*/  FADD R6, R6, R22 ;  /* 0x0000001606067221 */ /* 0x000fc60000000000 */
[----:B------:R-:W1:Y:S01]  /*0390*/  @P0 MUFU.EX2 R12, R14 ;  /* 0x0000000e000c0308 */ /* 0x000e620000000800 */
[----:B------:R-:W-:-:S03]  /*03a0*/  FMUL R9, R6, 0.70710676908493041992 ;  /* 0x3f3504f306097820 */ /* 0x000fc60000400000 */
[----:B------:R-:W-:Y:S01]  /*03b0*/  @!P1 MOV R10, 0x38b1e96a ;  /* 0x38b1e96a000a9802 */ /* 0x000fe20000000f00 */
[----:B------:R-:W-:Y:S01]  /*03c0*/  @!P1 FMUL R11, R2, R2 ;  /* 0x00000002020b9220 */ /* 0x000fe20000400000 */
[----:B------:R-:W-:Y:S02]  /*03d0*/  @!P1 MOV R26, 0xba574d20 ;  /* 0xba574d20001a9802 */ /* 0x000fe40000000f00 */
[----:B------:R-:W-:-:S03]  /*03e0*/  @!P1 MOV R28, 0x3baad5ea ;  /* 0x3baad5ea001c9802 */ /* 0x000fc60000000f00 */
[----:B------:R-:W-:Y:S01]  /*03f0*/  FFMA.FTZ R13, R11, R10, R26 ;  /* 0x0000000a0b0d7223 */ /* 0x000fe2000001001a */
[----:B------:R-:W-:-:S03]  /*0400*/  FADD.FTZ R10, |R9|, -RZ ;  /* 0x800000ff090a7221 */ /* 0x000fc60000010200 */
[----:B------:R-:W-:Y:S01]  /*0410*/  FFMA.FTZ R15, R13, R11, R28 ;  /* 0x0000000b0d0f7223 */ /* 0x000fe2000001001c */
[----:B-1----:R-:W-:Y:S01]  /*0420*/  @P0 FADD R13, -R12, 1 ;  /* 0x3f8000000c0d0421 */ /* 0x002fe20000000100 */
[----:B------:R-:W-:Y:S01]  /*0430*/  FSETP.GE.AND P2, PT, R10, 1.0029599666595458984, PT ;  /* 0x3f8060fe0a00780b */ /* 0x000fe20003f46000 */
[----:B------:R-:W-:-:S03]  /*0440*/  HFMA2.MMA R26, -RZ, RZ, -1.26171875, -2.110004425048828125e-05 ;  /* 0xbd0c8162ff1a7435 */ /* 0x000fc600000001ff */
[----:B------:R-:W-:Y:S01]  /*0450*/  @P0 LOP3.LUT R14, R13, 0x80000000, R8, 0xf8, !PT ;  /* 0x800000000d0e0812 */ /* 0x000fe200078ef808 */
[----:B------:R-:W-:Y:S02]  /*0460*/  HFMA2.MMA R13, -RZ, RZ, 0.470947265625, -12.46875 ;  /* 0x3789ca3cff0d7435 */ /* 0x000fe400000001ff */
[----:B------:R-:W-:Y:S01]  /*0470*/  HFMA2.MMA R8, -RZ, RZ, 1.52734375, -41152 ;  /* 0x3e1cf906ff087435 */ /* 0x000fe200000001ff */
[----:B------:R-:W-:-:S05]  /*0480*/  @!P1 MOV R26, 0xbcdc1be7 ;  /* 0xbcdc1be7001a9802 */ /* 0x000fca0000000f00 */
[----:B------:R-:W-:Y:S01]  /*0490*/  @!P2 MOV R13, 0x38b1e96a ;  /* 0x38b1e96a000da802 */ /* 0x000fe20000000f00 */
[----:B------:R-:W-:Y:S01]  /*04a0*/  @!P2 FMUL R10, R9, R9 ;  /* 0x00000009090aa220 */ /* 0x000fe20000400000 */
[----:B------:R-:W-:Y:S01]  /*04b0*/  @!P2 MOV R27, 0xba574d20 ;  /* 0xba574d20001ba802 */ /* 0x000fe20000000f00 */
[----:B------:R-:W-:Y:S01]  /*04c0*/  FFMA.FTZ R15, R15, R11, R26 ;  /* 0x0000000b0f0f7223 */ /* 0x000fe2000001001a */
[----:B------:R-:W-:-:S03]  /*04d0*/  @!P1 MOV R8, 0x3de718af ;  /* 0x3de718af00089802 */ /* 0x000fc60000000f00 */
[----:B------:R-:W-:Y:S01]  /*04e0*/  FFMA.FTZ R12, R10, R13, R27 ;  /* 0x0000000d0a0c7223 */ /* 0x000fe2000001001b */
[----:B------:R-:W-:Y:S01]  /*04f0*/  HFMA2.MMA R13, -RZ, RZ, 0.958984375, -6.1690807342529296875e-05 ;  /* 0x3bac840bff0d7435 */ /* 0x000fe200000001ff */
[----:B------:R-:W-:Y:S01]  /*0500*/  FFMA.FTZ R15, R15, R11, R8 ;  /* 0x0000000b0f0f7223 */ /* 0x000fe20000010008 */
[----:B------:R-:W-:Y:S02]  /*0510*/  MOV R8, 0x3f6a937e ;  /* 0x3f6a937e00087802 */ /* 0x000fe40000000f00 */
[----:B------:R-:W-:Y:S02]  /*0520*/  @!P1 MOV R8, 0xbec093ac ;  /* 0xbec093ac00089802 */ /* 0x000fe40000000f00 */
[----:B------:R-:W-:-:S03]  /*0530*/  @!P2 MOV R13, 0x3baad5ea ;  /* 0x3baad5ea000da802 */ /* 0x000fc60000000f00 */
[-C--:B------:R-:W-:Y:S02]  /*0540*/  FFMA.FTZ R15, R15, R11.reuse, R8 ;  /* 0x0000000b0f0f7223 */ /* 0x080fe40000010008 */
[----:B------:R-:W-:Y:S01]  /*0550*/  FFMA.FTZ R12, R12, R10, R13 ;  /* 0x0000000a0c0c7223 */ /* 0x000fe2000001000d */
[----:B------:R-:W-:Y:S01]  /*0560*/  HFMA2.MMA R13, -RZ, RZ, -1.26171875, -2.110004425048828125e-05 ;  /* 0xbd0c8162ff0d7435 */ /* 0x000fe200000001ff */
[----:B------:R-:W-:Y:S02]  /*0570*/  MOV R8, 0x3f20d842 ;  /* 0x3f20d84200087802 */ /* 0x000fe40000000f00 */
[----:B------:R-:W-:Y:S01]  /*0580*/  @!P1 MOV R8, 0x3e0375d3 ;  /* 0x3e0375d300089802 */ /* 0x000fe20000000f00 */
[----:B------:R-:W-:Y:S02]  /*0590*/  HFMA2.MMA R27, -RZ, RZ, 1.52734375, -41152 ;  /* 0x3e1cf906ff1b7435 */ /* 0x000fe400000001ff */
[----:B------:R-:W-:Y:S02]  /*05a0*/  @!P2 MOV R13, 0xbcdc1be7 ;  /* 0xbcdc1be7000da802 */ /* 0x000fe40000000f00 */
[----:B------:R-:W-:Y:S01]  /*05b0*/  FFMA.FTZ R8, R15, R11, R8 ;  /* 0x0000000b0f087223 */ /* 0x000fe20000010008 */
[----:B------:R-:W-:Y:S01]  /*05c0*/  HFMA2.MMA R15, -RZ, RZ, 1.853515625, -0.00091457366943359375 ;  /* 0x3f6a937eff0f7435 */ /* 0x000fe200000001ff */
[----:B------:R-:W-:Y:S01]  /*05d0*/  FSEL R11, -R11, R2, P1 ;  /* 0x000000020b0b7208 */ /* 0x000fe20000800100 */
[----:B------:R-:W-:Y:S01]  /*05e0*/  FFMA.FTZ R12, R12, R10, R13 ;  /* 0x0000000a0c0c7223 */ /* 0x000fe2000001000d */
[----:B------:R-:W-:-:S03]  /*05f0*/  @!P2 MOV R27, 0x3de718af ;  /* 0x3de718af001ba802 */ /* 0x000fc60000000f00 */
[----:B------:R-:W-:Y:S01]  /*0600*/  FFMA.FTZ R13, R8, R11, R11 ;  /* 0x0000000b080d7223 */ /* 0x000fe2000001000b */
[----:B------:R-:W-:Y:S01]  /*0610*/  @!P2 MOV R15, 0xbec093ac ;  /* 0xbec093ac000fa802 */ /* 0x000fe20000000f00 */
[-C--:B------:R-:W-:Y:S01]  /*0620*/  FFMA.FTZ R8, R12, R10.reuse, R27 ;  /* 0x0000000a0c087223 */ /* 0x080fe2000001001b */
[----:B------:R-:W-:Y:S01]  /*0630*/  FADD R7, R7, R23 ;  /* 0x0000001707077221 */ /* 0x000fe20000000000 */
[----:B------:R-:W1:Y:S02]  /*0640*/  @P1 MUFU.EX2 R12, R13 ;  /* 0x0000000d000c1308 */ /* 0x000e640000000800 */
[----:B------:R-:W-:Y:S01]  /*0650*/  FFMA.FTZ R26, R8, R10, R15 ;  /* 0x0000000a081a7223 */ /* 0x000fe2000001000f */
[----:B------:R-:W-:Y:S01]  /*0660*/  HFMA2.MMA R15, -RZ, RZ, 1.78125, -136.25 ;  /* 0x3f20d842ff0f7435 */ /* 0x000fe200000001ff */
[----:B------:R-:W-:Y:S01]  /*0670*/  FMUL R8, R7, 0.70710676908493041992 ;  /* 0x3f3504f307087820 */ /* 0x000fe20000400000 */
[----:B------:R-:W-:-:S03]  /*0680*/  FSEL R27, -R10, R9, P2 ;  /* 0x000000090a1b7208 */ /* 0x000fc60001000100 */
[----:B------:R-:W-:Y:S01]  /*0690*/  FADD.FTZ R11, |R8|, -RZ ;  /* 0x800000ff080b7221 */ /* 0x000fe20000010200 */
[----:B------:R-:W-:-:S04]  /*06a0*/  @!P2 MOV R15, 0x3e0375d3 ;  /* 0x3e0375d3000fa802 */ /* 0x000fc80000000f00 */
[----:B------:R-:W-:Y:S01]  /*06b0*/  FSETP.GE.AND P0, PT, R11, 1.0029599666595458984, PT ;  /* 0x3f8060fe0b00780b */ /* 0x000fe20003f06000 */
[----:B------:R-:W-:Y:S01]  /*06c0*/  FFMA.FTZ R26, R26, R10, R15 ;  /* 0x0000000a1a1a7223 */ /* 0x000fe2000001000f */
[----:B-1----:R-:W-:-:S03]  /*06d0*/  @P1 FADD R15, -R12, 1 ;  /* 0x3f8000000c0f1421 */ /* 0x002fc60000000100 */
[----:B------:R-:W-:Y:S01]  /*06e0*/  FFMA.FTZ R12, R26, R27, R27 ;  /* 0x0000001b1a0c7223 */ /* 0x000fe2000001001b */
[----:B------:R-:W-:Y:S01]  /*06f0*/  HFMA2.MMA R10, -RZ, RZ, 0.470947265625, -12.46875 ;  /* 0x3789ca3cff0a7435 */ /* 0x000fe200000001ff */
[----:B------:R-:W-:Y:S02]  /*0700*/  @P1 LOP3.LUT R13, R15, 0x80000000, R2, 0xf8, !PT ;  /* 0x800000000f0d1812 */ /* 0x000fe400078ef802 */
[----:B------:R-:W1:Y:S01]  /*0710*/  @P2 MUFU.EX2 R2, R12 ;  /* 0x0000000c00022308 */ /* 0x000e620000000800 */
[----:B----4-:R-:W-:Y:S01]  /*0720*/  FADD R16, R16, R20 ;  /* 0x0000001410107221 */ /* 0x010fe20000000000 */
[----:B------:R-:W-:Y:S01]  /*0730*/  MOV R26, 0xb9f560b9 ;  /* 0xb9f560b9001a7802 */ /* 0x000fe20000000f00 */
[----:B------:R-:W-:Y:S01]  /*0740*/  HFMA2.MMA R20, -RZ, RZ, 0.958984375, -6.1690807342529296875e-05 ;  /* 0x3bac840bff147435 */ /* 0x000fe200000001ff */
[----:B------:R-:W-:Y:S01]  /*0750*/  @!P0 MOV R10, 0x38b1e96a ;  /* 0x38b1e96a000a8802 */ /* 0x000fe20000000f00 */
[----:B------:R-:W-:Y:S01]  /*0760*/  @!P0 FMUL R11, R8, R8 ;  /* 0x00000008080b8220 */ /* 0x000fe20000400000 */
[----:B------:R-:W-:-:S03]  /*0770*/  @!P0 MOV R26, 0xba574d20 ;  /* 0xba574d20001a8802 */ /* 0x000fc60000000f00 */
[----:B------:R-:W-:Y:S02]  /*0780*/  @!P0 MOV R20, 0x3baad5ea ;  /* 0x3baad5ea00148802 */ /* 0x000fe40000000f00 */
[----:B------:R-:W-:Y:S01]  /*0790*/  FFMA.FTZ R15, R11, R10, R26 ;  /* 0x0000000a0b0f7223 */ /* 0x000fe2000001001a */
[----:B------:R-:W-:Y:S01]  /*07a0*/  FMUL R10, R16, 0.70710676908493041992 ;  /* 0x3f3504f3100a7820 */ /* 0x000fe20000400000 */
[----:B-1----:R-:W-:Y:S02]  /*07b0*/  @P2 FADD R2, -R2, 1 ;  /* 0x3f80000002022421 */ /* 0x002fe40000000100 */
[----:B------:R-:W-:Y:S01]  /*07c0*/  FFMA.FTZ R15, R15, R11, R20 ;  /* 0x0000000b0f0f7223 */ /* 0x000fe20000010014 */
[----:B------:R-:W-:Y:S01]  /*07d0*/  FADD.FTZ R27, |R10|, -RZ ;  /* 0x800000ff0a1b7221 */ /* 0x000fe20000010200 */
[----:B------:R-:W-:Y:S01]  /*07e0*/  HFMA2.MMA R20, -RZ, RZ, -1.26171875, -2.110004425048828125e-05 ;  /* 0xbd0c8162ff147435 */ /* 0x000fe200000001ff */
[----:B------:R-:W-:Y:S01]  /*07f0*/  @P2 LOP3.LUT R12, R2, 0x80000000, R9, 0xf8, !PT ;  /* 0x80000000020c2812 */ /* 0x000fe200078ef809 */
[----:B------:R-:W-:-:S02]  /*0800*/  HFMA2.MMA R2, -RZ, RZ, 1.52734375, -41152 ;  /* 0x3e1cf906ff027435 */ /* 0x000fc400000001ff */
[----:B------:R-:W-:Y:S02]  /*0810*/  FSETP.GE.AND P1, PT, R27, 1.0029599666595458984, PT ;  /* 0x3f8060fe1b00780b */ /* 0x000fe40003f26000 */
[----:B------:R-:W-:Y:S01]  /*0820*/  @!P0 MOV R20, 0xbcdc1be7 ;  /* 0xbcdc1be700148802 */ /* 0x000fe20000000f00 */
[----:B------:R-:W-:Y:S01]  /*0830*/  HFMA2.MMA R26, -RZ, RZ, -0.74462890625, 604.5 ;  /* 0xb9f560b9ff1a7435 */ /* 0x000fe200000001ff */
[----:B------:R-:W-:-:S03]  /*0840*/  @!P0 MOV R2, 0x3de718af ;  /* 0x3de718af00028802 */ /* 0x000fc60000000f00 */
[----:B------:R-:W-:Y:S01]  /*0850*/  FFMA.FTZ R15, R15, R11, R20 ;  /* 0x0000000b0f0f7223 */ /* 0x000fe20000010014 */
[----:B------:R-:W-:-:S03]  /*0860*/  MOV R20, 0x3789ca3c ;  /* 0x3789ca3c00147802 */ /* 0x000fc60000000f00 */
[----:B------:R-:W-:Y:S01]  /*0870*/  FFMA.FTZ R15, R15, R11, R2 ;  /* 0x0000000b0f0f7223 */ /* 0x000fe20000010002 */
[----:B------:R-:W-:Y:S01]  /*0880*/  HFMA2.MMA R2, -RZ, RZ, 1.853515625, -0.00091457366943359375 ;  /* 0x3f6a937eff027435 */ /* 0x000fe200000001ff */
[----:B------:R-:W-:Y:S01]  /*0890*/  @!P1 MOV R20, 0x38b1e96a ;  /* 0x38b1e96a00149802 */ /* 0x000fe20000000f00 */
[----:B------:R-:W-:Y:S01]  /*08a0*/  @!P1 FMUL R27, R10, R10 ;  /* 0x0000000a0a1b9220 */ /* 0x000fe20000400000 */
[----:B------:R-:W-:-:S03]  /*08b0*/  @!P1 MOV R26, 0xba574d20 ;  /* 0xba574d20001a9802 */ /* 0x000fc60000000f00 */
[----:B------:R-:W-:Y:S02]  /*08c0*/  @!P0 MOV R2, 0xbec093ac ;  /* 0xbec093ac00028802 */ /* 0x000fe40000000f00 */
[----:B------:R-:W-:Y:S01]  /*08d0*/  FFMA.FTZ R9, R27, R20, R26 ;  /* 0x000000141b097223 */ /* 0x000fe2000001001a */
[----:B------:R-:W-:Y:S02]  /*08e0*/  MOV R20, 0x3bac840b ;  /* 0x3bac840b00147802 */ /* 0x000fe40000000f00 */
[----:B------:R-:W-:Y:S01]  /*08f0*/  @!P1 MOV R20, 0x3baad5ea ;  /* 0x3baad5ea00149802 */ /* 0x000fe20000000f00 */
[----:B------:R-:W-:Y:S01]  /*0900*/  FFMA.FTZ R15, R15, R11, R2 ;  /* 0x0000000b0f0f7223 */ /* 0x000fe20000010002 */
[----:B------:R-:W-:-:S03]  /*0910*/  HFMA2.MMA R2, -RZ, RZ, 1.78125, -136.25 ;  /* 0x3f20d842ff027435 */ /* 0x000fc600000001ff */
[----:B------:R-:W-:Y:S01]  /*0920*/  FFMA.FTZ R9, R9, R27, R20 ;  /* 0x0000001b09097223 */ /* 0x000fe20000010014 */
[----:B------:R-:W-:Y:S02]  /*0930*/  MOV R20, 0xbd0c8162 ;  /* 0xbd0c816200147802 */ /* 0x000fe40000000f00 */
[----:B------:R-:W-:Y:S02]  /*0940*/  @!P1 MOV R20, 0xbcdc1be7 ;  /* 0xbcdc1be700149802 */ /* 0x000fe40000000f00 */
[----:B------:R-:W-:-:S03]  /*0950*/  @!P0 MOV R2, 0x3e0375d3 ;  /* 0x3e0375d300028802 */ /* 0x000fc60000000f00 */
[----:B------:R-:W-:Y:S01]  /*0960*/  FFMA.FTZ R9, R9, R27, R20 ;  /* 0x0000001b09097223 */ /* 0x000fe20000010014 */
[----:B------:R-:W-:Y:S01]  /*0970*/  HFMA2.MMA R20, -RZ, RZ, 1.52734375, -41152 ;  /* 0x3e1cf906ff147435 */ /* 0x000fe200000001ff */
[----:B------:R-:W-:Y:S01]  /*0980*/  FFMA.FTZ R2, R15, R11, R2 ;  /* 0x0000000b0f027223 */ /* 0x000fe20000010002 */
[----:B------:R-:W-:-:S04]  /*0990*/  FSEL R11, -R11, R8, P0 ;  /* 0x000000080b0b7208 */ /* 0x000fc80000000100 */
[----:B------:R-:W-:Y:S01]  /*09a0*/  @!P1 MOV R20, 0x3de718af ;  /* 0x3de718af00149802 */ /* 0x000fe20000000f00 */
[----:B------:R-:W-:Y:S01]  /*09b0*/  FFMA.FTZ R2, R2, R11, R11 ;  /* 0x0000000b02027223 */ /* 0x000fe2000001000b */
[----:B------:R-:W-:-:S03]  /*09c0*/  FADD R17, R17, R21 ;  /* 0x0000001511117221 */ /* 0x000fc60000000000 */
[----:B------:R-:W-:Y:S02]  /*09d0*/  FFMA.FTZ R11, R9, R27, R20 ;  /* 0x0000001b090b7223 */ /* 0x000fe40000010014 */
[----:B------:R-:W1:Y:S01]  /*09e0*/  @P0 MUFU.EX2 R9, R2 ;  /* 0x0000000200090308 */ /* 0x000e620000000800 */
[----:B------:R-:W-:Y:S01]  /*09f0*/  HFMA2.MMA R26, -RZ, RZ, 1.853515625, -0.00091457366943359375 ;  /* 0x3f6a937eff1a7435 */ /* 0x000fe200000001ff */
[----:B------:R-:W-:-:S04]  /*0a00*/  FMUL R15, R17, 0.70710676908493041992 ;  /* 0x3f3504f3110f7820 */ /* 0x000fc80000400000 */
[----:B------:R-:W-:Y:S01]  /*0a10*/  FADD.FTZ R20, |R15|, -RZ ;  /* 0x800000ff0f147221 */ /* 0x000fe20000010200 */
[----:B------:R-:W-:-:S04]  /*0a20*/  @!P1 MOV R26, 0xbec093ac ;  /* 0xbec093ac001a9802 */ /* 0x000fc80000000f00 */
[----:B------:R-:W-:Y:S01]  /*0a30*/  FSETP.GE.AND P2, PT, R20, 1.0029599666595458984, PT ;  /* 0x3f8060fe1400780b */ /* 0x000fe20003f46000 */
[----:B------:R-:W-:Y:S01]  /*0a40*/  FFMA.FTZ R11, R11, R27, R26 ;  /* 0x0000001b0b0b7223 */ /* 0x000fe2000001001a */
[----:B------:R-:W-:Y:S01]  /*0a50*/  HFMA2.MMA R26, -RZ, RZ, 1.78125, -136.25 ;  /* 0x3f20d842ff1a7435 */ /* 0x000fe200000001ff */
[----:B-1----:R-:W-:-:S05]  /*0a60*/  @P0 FADD R9, -R9, 1 ;  /* 0x3f80000009090421 */ /* 0x002fca0000000100 */
[----:B------:R-:W-:Y:S02]  /*0a70*/  @!P1 MOV R26, 0x3e0375d3 ;  /* 0x3e0375d3001a9802 */ /* 0x000fe40000000f00 */
[----:B------:R-:W-:Y:S01]  /*0a80*/  @P0 LOP3.LUT R2, R9, 0x80000000, R8, 0xf8, !PT ;  /* 0x8000000009020812 */ /* 0x000fe200078ef808 */
[----:B------:R-:W-:Y:S01]  /*0a90*/  HFMA2.MMA R9, -RZ, RZ, 0.470947265625, -12.46875 ;  /* 0x3789ca3cff097435 */ /* 0x000fe200000001ff */
[----:B------:R-:W-:Y:S01]  /*0aa0*/  FSEL R8, -R27, R10, P1 ;  /* 0x0000000a1b087208 */ /* 0x000fe20000800100 */
[----:B------:R-:W-:Y:S01]  /*0ab0*/  FFMA.FTZ R11, R11, R27, R26 ;  /* 0x0000001b0b0b7223 */ /* 0x000fe2000001001a */
[----:B------:R-:W-:Y:S01]  /*0ac0*/  @!P2 MOV R29, 0xba574d20 ;  /* 0xba574d20001da802 */ /* 0x000fe20000000f00 */
[----:B------:R-:W-:Y:S02]  /*0ad0*/  @!P2 FMUL R20, R15, R15 ;  /* 0x0000000f0f14a220 */ /* 0x000fe40000400000 */
[----:B------:R-:W-:Y:S01]  /*0ae0*/  @!P2 MOV R9, 0x38b1e96a ;  /* 0x38b1e96a0009a802 */ /* 0x000fe20000000f00 */
[----:B------:R-:W-:-:S04]  /*0af0*/  FFMA.FTZ R21, R11, R8, R8 ;  /* 0x000000080b157223 */ /* 0x000fc80000010008 */
[----:B------:R-:W-:Y:S01]  /*0b00*/  FFMA.FTZ R26, R20, R9, R29 ;  /* 0x00000009141a7223 */ /* 0x000fe2000001001d */
[----:B------:R-:W-:Y:S01]  /*0b10*/  HFMA2.MMA R9, -RZ, RZ, 0.958984375, -6.1690807342529296875e-05 ;  /* 0x3bac840bff097435 */ /* 0x000fe200000001ff */
[----:B------:R-:W1:Y:S01]  /*0b20*/  @P1 MUFU.EX2 R8, R21 ;  /* 0x0000001500081308 */ /* 0x000e620000000800 */
[----:B------:R-:W-:-:S04]  /*0b30*/  HFMA2.MMA R11, -RZ, RZ, -1.26171875, -2.110004425048828125e-05 ;  /* 0xbd0c8162ff0b7435 */ /* 0x000fc800000001ff */
[----:B------:R-:W-:Y:S02]  /*0b40*/  @!P2 MOV R9, 0x3baad5ea ;  /* 0x3baad5ea0009a802 */ /* 0x000fe40000000f00 */
[----:B------:R-:W-:-:S03]  /*0b50*/  @!P2 MOV R11, 0xbcdc1be7 ;  /* 0xbcdc1be7000ba802 */ /* 0x000fc60000000f00 */
[----:B------:R-:W-:-:S04]  /*0b60*/  FFMA.FTZ R26, R26, R20, R9 ;  /* 0x000000141a1a7223 */ /* 0x000fc80000010009 */
[----:B------:R-:W-:Y:S01]  /*0b70*/  FFMA.FTZ R26, R26, R20, R11 ;  /* 0x000000141a1a7223 */ /* 0x000fe2000001000b */
[----:B-1----:R-:W-:Y:S01]  /*0b80*/  @P1 FADD R9, -R8, 1 ;  /* 0x3f80000008091421 */ /* 0x002fe20000000100 */
[----:B------:R-:W-:-:S04]  /*0b90*/  HFMA2.MMA R11, -RZ, RZ, 1.52734375, -41152 ;  /* 0x3e1cf906ff0b7435 */ /* 0x000fc800000001ff */
[----:B------:R-:W-:Y:S02]  /*0ba0*/  @P1 LOP3.LUT R21, R9, 0x80000000, R10, 0xf8, !PT ;  /* 0x8000000009151812 */ /* 0x000fe400078ef80a */
[----:B------:R-:W1:Y:S01]  /*0bb0*/  LDC.64 R8, c[0x0][0x220] ;  /* 0x00008800ff087b82 */ /* 0x000e620000000a00 */
[----:B------:R-:W-:-:S05]  /*0bc0*/  @!P2 MOV R11, 0x3de718af ;  /* 0x3de718af000ba802 */ /* 0x000fca0000000f00 */
[----:B------:R-:W-:Y:S01]  /*0bd0*/  FFMA.FTZ R26, R26, R20, R11 ;  /* 0x000000141a1a7223 */ /* 0x000fe2000001000b */
[----:B------:R-:W-:-:S06]  /*0be0*/  HFMA2.MMA R11, -RZ, RZ, 1.853515625, -0.00091457366943359375 ;  /* 0x3f6a937eff0b7435 */ /* 0x000fcc00000001ff */
[----:B------:R-:W-:-:S05]  /*0bf0*/  @!P2 MOV R11, 0xbec093ac ;  /* 0xbec093ac000ba802 */ /* 0x000fca0000000f00 */
[----:B------:R-:W-:Y:S01]  /*0c00*/  FFMA.FTZ R26, R26, R20, R11 ;  /* 0x000000141a1a7223 */ /* 0x000fe2000001000b */
[----:B------:R-:W-:Y:S01]  /*0c10*/  HFMA2.MMA R11, -RZ, RZ, 1.78125, -136.25 ;  /* 0x3f20d842ff0b7435 */ /* 0x000fe200000001ff */
[----:B-1----:R-:W-:-:S05]  /*0c20*/  IMAD.WIDE R8, R3, 0x4, R8 ;  /* 0x0000000403087825 */ /* 0x002fca00078e0208 */
[----:B------:R-:W-:-:S05]  /*0c30*/  @!P2 MOV R11, 0x3e0375d3 ;  /* 0x3e0375d3000ba802 */ /* 0x000fca0000000f00 */
[----:B------:R-:W-:Y:S02]  /*0c40*/  FFMA.FTZ R26, R26, R20, R11 ;  /* 0x000000141a1a7223 */ /* 0x000fe4000001000b */
[----:B------:R-:W2:Y:S01]  /*0c50*/  LDG.E.EL.128 R8, desc[UR4][R8.64] ;  /* 0x0000000408087981 */ /* 0x000ea2000c2e1d00 */
[----:B------:R-:W-:-:S05]  /*0c60*/  FSEL R27, -R20, R15, P2 ;  /* 0x0000000f141b7208 */ /* 0x000fca0001000100 */
[----:B------:R-:W-:-:S04]  /*0c70*/  FFMA.FTZ R26, R26, R27, R27 ;  /* 0x0000001b1a1a7223 */ /* 0x000fc8000001001b */
[----:B------:R-:W1:Y:S01]  /*0c80*/  @P2 MUFU.EX2 R20, R26 ;  /* 0x0000001a00142308 */ /* 0x000e620000000800 */
[----:B------:R-:W-:Y:S01]  /*0c90*/  FADD R18, R18, R22 ;  /* 0x0000001612127221 */ /* 0x000fe20000000000 */
[----:B------:R-:W-:Y:S01]  /*0ca0*/  FADD R21, R21, 1 ;  /* 0x3f80000015157421 */ /* 0x000fe20000000000 */
[----:B-1----:R-:W-:-:S05]  /*0cb0*/  @P2 FADD R20, -R20, 1 ;  /* 0x3f80000014142421 */ /* 0x002fca0000000100 */
[----:B------:R-:W-:Y:S01]  /*0cc0*/  @P2 LOP3.LUT R26, R20, 0x80000000, R15, 0xf8, !PT ;  /* 0x80000000141a2812 */ /* 0x000fe200078ef80f */
[----:B------:R-:W-:Y:S01]  /*0cd0*/  FMUL R20, R16, 0.5 ;  /* 0x3f00000010147820 */ /* 0x000fe20000400000 */
[----:B------:R-:W-:Y:S01]  /*0ce0*/  FMUL R22, R4, 0.5 ;  /* 0x3f00000004167820 */ /* 0x000fe20000400000 */
[----:B------:R-:W-:Y:S01]  /*0cf0*/  FADD R14, R14, 1 ;  /* 0x3f8000000e0e7421 */ /* 0x000fe20000000000 */
[----:B------:R-:W-:Y:S01]  /*0d00*/  FADD R13, R13, 1 ;  /* 0x3f8000000d0d7421 */ /* 0x000fe20000000000 */
[----:B------:R-:W-:Y:S01]  /*0d10*/  FMUL R28, R5, 0.5 ;  /* 0x3f000000051c7820 */ /* 0x000fe20000400000 */
[----:B------:R-:W-:Y:S01]  /*0d20*/  FADD R12, R12, 1 ;  /* 0x3f8000000c0c7421 */ /* 0x000fe20000000000 */
[----:B--2---:R-:W-:Y:S01]  /*0d30*/  LOP3.LUT R29, R8, 0x80000000, RZ, 0x3c, !PT ;  /* 0x80000000081d7812 */ /* 0x004fe200078e3cff */
[----:B------:R-:W-:-:S04]  /*0d40*/  FMUL R8, R18, 0.70710676908493041992 ;  /* 0x3f3504f312087820 */ /* 0x000fc80000400000 */
[----:B------:R-:W-:-:S05]  /*0d50*/  FADD.FTZ R15, |R8|, -RZ ;  /* 0x800000ff080f7221 */ /* 0x000fca0000010200 */
[----:B------:R-:W-:Y:S01]  /*0d60*/  FSETP.GE.AND P0, PT, R15, 1.0029599666595458984, PT ;  /* 0x3f8060fe0f00780b */ /* 0x000fe20003f06000 */
[--C-:B------:R-:W-:Y:S01]  /*0d70*/  FFMA R20, R20, R21, R29.reuse ;  /* 0x0000001514147223 */ /* 0x100fe2000000001d */
[----:B------:R-:W-:Y:S01]  /*0d80*/  FFMA R29, R22, R14, R29 ;  /* 0x0000000e161d7223 */ /* 0x000fe2000000001d */
[----:B------:R-:W-:Y:S01]  /*0d90*/  HFMA2.MMA R14, -RZ, RZ, 0.470947265625, -12.46875 ;  /* 0x3789ca3cff0e7435 */ /* 0x000fe200000001ff */
[----:B------:R-:W-:Y:S01]  /*0da0*/  LOP3.LUT R21, R9, 0x80000000, RZ, 0x3c, !PT ;  /* 0x8000000009157812 */ /* 0x000fe200078e3cff */
[----:B------:R-:W-:Y:S01]  /*0db0*/  FADD R9, R26, 1 ;  /* 0x3f8000001a097421 */ /* 0x000fe20000000000 */
[----:B------:R-:W-:Y:S01]  /*0dc0*/  MOV R22, 0xb9f560b9 ;  /* 0xb9f560b900167802 */ /* 0x000fe20000000f00 */
[----:B------:R-:W-:-:S06]  /*0dd0*/  FMUL R26, R17, 0.5 ;  /* 0x3f000000111a7820 */ /* 0x000fcc0000400000 */
[----:B------:R-:W-:Y:S01]  /*0de0*/  @!P0 MOV R14, 0x38b1e96a ;  /* 0x38b1e96a000e8802 */ /* 0x000fe20000000f00 */
[----:B------:R-:W-:Y:S01]  /*0df0*/  @!P0 FMUL R15, R8, R8 ;  /* 0x00000008080f8220 */ /* 0x000fe20000400000 */
[----:B------:R-:W-:Y:S01]  /*0e00*/  @!P0 MOV R22, 0xba574d20 ;  /* 0xba574d2000168802 */ /* 0x000fe20000000f00 */
[----:B------:R-:W-:-:S04]  /*0e10*/  FFMA R26, R26, R9, R21 ;  /* 0x000000091a1a7223 */ /* 0x000fc80000000015 */
[----:B------:R-:W-:Y:S01]  /*0e20*/  FFMA.FTZ R9, R15, R14, R22 ;  /* 0x0000000e0f097223 */ /* 0x000fe20000010016 */
[----:B------:R-:W-:-:S06]  /*0e30*/  HFMA2.MMA R14, -RZ, RZ, 0.958984375, -6.1690807342529296875e-05 ;  /* 0x3bac840bff0e7435 */ /* 0x000fcc00000001ff */
[----:B------:R-:W-:-:S05]  /*0e40*/  @!P0 MOV R14, 0x3baad5ea ;  /* 0x3baad5ea000e8802 */ /* 0x000fca0000000f00 */
[----:B------:R-:W-:Y:S01]  /*0e50*/  FFMA.FTZ R9, R9, R15, R14 ;  /* 0x0000000f09097223 */ /* 0x000fe2000001000e */
[----:B------:R-:W-:-:S06]  /*0e60*/  HFMA2.MMA R14, -RZ, RZ, -1.26171875, -2.110004425048828125e-05 ;  /* 0xbd0c8162ff0e7435 */ /* 0x000fcc00000001ff */
[----:B------:R-:W-:-:S05]  /*0e70*/  @!P0 MOV R14, 0xbcdc1be7 ;  /* 0xbcdc1be7000e8802 */ /* 0x000fca0000000f00 */
[----:B------:R-:W-:Y:S01]  /*0e80*/  FFMA.FTZ R9, R9, R15, R14 ;  /* 0x0000000f09097223 */ /* 0x000fe2000001000e */
[----:B------:R-:W-:-:S06]  /*0e90*/  HFMA2.MMA R14, -RZ, RZ, 1.52734375, -41152 ;  /* 0x3e1cf906ff0e7435 */ /* 0x000fcc00000001ff */
[----:B------:R-:W-:-:S05]  /*0ea0*/  @!P0 MOV R14, 0x3de718af ;  /* 0x3de718af000e8802 */ /* 0x000fca0000000f00 */
[----:B------:R-:W-:Y:S01]  /*0eb0*/  FFMA.FTZ R9, R9, R15, R14 ;  /* 0x0000000f09097223 */ /* 0x000fe2000001000e */
[----:B------:R-:W-:-:S06]  /*0ec0*/  HFMA2.MMA R14, -RZ, RZ, 1.853515625, -0.00091457366943359375 ;  /* 0x3f6a937eff0e7435 */ /* 0x000fcc00000001ff */
[----:B------:R-:W-:-:S05]  /*0ed0*/  @!P0 MOV R14, 0xbec093ac ;  /* 0xbec093ac000e8802 */ /* 0x000fca0000000f00 */
[----:B------:R-:W-:Y:S01]  /*0ee0*/  FFMA.FTZ R9, R9, R15, R14 ;  /* 0x0000000f09097223 */ /* 0x000fe2000001000e */
[----:B------:R-:W-:-:S06]  /*0ef0*/  HFMA2.MMA R14, -RZ, RZ, 1.78125, -136.25 ;  /* 0x3f20d842ff0e7435 */ /* 0x000fcc00000001ff */
[----:B------:R-:W-:-:S05]  /*0f00*/  @!P0 MOV R14, 0x3e0375d3 ;  /* 0x3e0375d3000e8802 */ /* 0x000fca0000000f00 */
[----:B------:R-:W-:Y:S01]  /*0f10*/  FFMA.FTZ R9, R9, R15, R14 ;  /* 0x0000000f09097223 */ /* 0x000fe2000001000e */
[----:B------:R-:W-:Y:S01]  /*0f20*/  FSEL R14, -R15, R8, P0 ;  /* 0x000000080f0e7208 */ /* 0x000fe20000000100 */
[----:B------:R-:W-:-:S04]  /*0f30*/  FFMA R28, R28, R13, R21 ;  /* 0x0000000d1c1c7223 */ /* 0x000fc80000000015 */
[----:B------:R-:W-:Y:S02]  /*0f40*/  FFMA.FTZ R9, R9, R14, R14 ;  /* 0x0000000e09097223 */ /* 0x000fe4000001000e */
[----:B------:R-:W1:Y:S02]  /*0f50*/  LDC.64 R14, c[0x0][0x228] ;  /* 0x00008a00ff0e7b82 */ /* 0x000e640000000a00 */
[----:B------:R-:W2:Y:S01]  /*0f60*/  @P0 MUFU.EX2 R13, R9 ;  /* 0x00000009000d0308 */ /* 0x000ea20000000800 */
[----:B------:R-:W-:Y:S01]  /*0f70*/  LOP3.LUT R27, R10, 0x80000000, RZ, 0x3c, !PT ;  /* 0x800000000a1b7812 */ /* 0x000fe200078e3cff */
[----:B------:R-:W-:Y:S01]  /*0f80*/  FMUL R10, R6, 0.5 ;  /* 0x3f000000060a7820 */ /* 0x000fe20000400000 */
[----:B--2---:R-:W-:-:S05]  /*0f90*/  @P0 FADD R13, -R13, 1 ;  /* 0x3f8000000d0d0421 */ /* 0x004fca0000000100 */
[----:B------:R-:W-:Y:S01]  /*0fa0*/  @P0 LOP3.LUT R9, R13, 0x80000000, R8, 0xf8, !PT ;  /* 0x800000000d090812 */ /* 0x000fe200078ef808 */
[----:B------:R-:W-:Y:S01]  /*0fb0*/  FMUL R8, R18, 0.5 ;  /* 0x3f00000012087820 */ /* 0x000fe20000400000 */
[----:B-1----:R-:W-:-:S04]  /*0fc0*/  IMAD.WIDE R14, R3, 0x4, R14 ;  /* 0x00000004030e7825 */ /* 0x002fc800078e020e */
[----:B------:R-:W-:-:S04]  /*0fd0*/  FADD R13, R9, 1 ;  /* 0x3f800000090d7421 */ /* 0x000fc80000000000 */
[--C-:B------:R-:W-:Y:S01]  /*0fe0*/  FFMA R8, R8, R13, R27.reuse ;  /* 0x0000000d08087223 */ /* 0x100fe2000000001b */
[----:B------:R-:W-:Y:S02]  /*0ff0*/  FFMA R27, R10, R12, R27 ;  /* 0x0000000c0a1b7223 */ /* 0x000fe4000000001b */
[----:B------:R-:W2:Y:S01]  /*1000*/  LDG.E.EL.128 R12, desc[UR4][R14.64] ;  /* 0x000000040e0c7981 */ /* 0x000ea2000c2e1d00 */
[----:B------:R-:W-:Y:S01]  /*1010*/  FADD R19, R19, R23 ;  /* 0x0000001713137221 */ /* 0x000fe20000000000 */
[----:B--2---:R-:W-:-:S04]  /*1020*/  FADD R22, R12, 9.9999997473787516356e-06 ;  /* 0x3727c5ac0c167421 */ /* 0x004fc80000000000 */
[----:B------:R-:W1:Y:S01]  /*1030*/  MUFU.SQRT R10, R22 ;  /* 0x00000016000a7308 */ /* 0x000e620000002000 */
[----:B------:R-:W-:Y:S01]  /*1040*/  FADD R13, R13, 9.9999997473787516356e-06 ;  /* 0x3727c5ac0d0d7421 */ /* 0x000fe20000000000 */
[----:B------:R-:W-:-:S06]  /*1050*/  FADD R9, R14, 9.9999997473787516356e-06 ;  /* 0x3727c5ac0e097421 */ /* 0x000fcc0000000000 */
[----:B------:R-:W2:Y:S01]  /*1060*/  MUFU.SQRT R12, R13 ;  /* 0x0000000d000c7308 */ /* 0x000ea20000002000 */
[----:B-1----:R-:W-:-:S07]  /*1070*/  FSETP.GT.AND P6, PT, R10, 8.50705917302346158658e+37, PT ;  /* 0x7e8000000a00780b */ /* 0x002fce0003fc4000 */
[----:B------:R-:W1:Y:S01]  /*1080*/  MUFU.SQRT R9, R9 ;  /* 0x0000000900097308 */ /* 0x000e620000002000 */
[----:B------:R-:W-:Y:S01]  /*1090*/  FSETP.GEU.AND P5, PT, R10, 1.175494350822287508e-38, PT ;  /* 0x008000000a00780b */ /* 0x000fe20003fae000 */
[----:B------:R-:W-:Y:S01]  /*10a0*/  FADD R21, R15, 9.9999997473787516356e-06 ;  /* 0x3727c5ac0f157421 */ /* 0x000fe20000000000 */
[C---:B--2---:R-:W-:Y:S02]  /*10b0*/  FSETP.GT.AND P4, PT, R12.reuse, 8.50705917302346158658e+37, PT ;  /* 0x7e8000000c00780b */ /* 0x044fe40003f84000 */
[----:B------:R-:W-:Y:S01]  /*10c0*/  FSETP.GEU.AND P3, PT, R12, 1.175494350822287508e-38, PT ;  /* 0x008000000c00780b */ /* 0x000fe20003f6e000 */
[----:B------:R-:W-:Y:S01]  /*10d0*/  @P6 FMUL R10, R10, 0.25 ;  /* 0x3e8000000a0a6820 */ /* 0x000fe20000400000 */
[----:B------:R-:W-:Y:S01]  /*10e0*/  HFMA2.MMA R14, -RZ, RZ, 1.625, 0 ;  /* 0x3e800000ff0e7435 */ /* 0x000fe200000001ff */
[----:B-1----:R-:W-:-:S06]  /*10f0*/  FSETP.GT.AND P2, PT, R9, 8.50705917302346158658e+37, PT ;  /* 0x7e8000000900780b */ /* 0x002fcc0003f44000 */
[----:B------:R-:W-:Y:S01]  /*1100*/  @!P5 FMUL R10, R10, 16777216 ;  /* 0x4b8000000a0ad820 */ /* 0x000fe20000400000 */
[----:B------:R-:W1:Y:S01]  /*1110*/  MUFU.SQRT R21, R21 ;  /* 0x0000001500157308 */ /* 0x000e620000002000 */
[----:B------:R-:W-:Y:S01]  /*1120*/  FSETP.GEU.AND P0, PT, R9, 1.175494350822287508e-38, PT ;  /* 0x008000000900780b */ /* 0x000fe20003f0e000 */
[----:B------:R-:W-:-:S06]  /*1130*/  @P4 FMUL R12, R12, 0.25 ;  /* 0x3e8000000c0c4820 */ /* 0x000fcc0000400000 */
[----:B------:R-:W2:Y:S01]  /*1140*/  MUFU.RCP R13, R10 ;  /* 0x0000000a000d7308 */ /* 0x000ea20000001000 */
[----:B------:R-:W-:Y:S01]  /*1150*/  FSEL R22, R14, 1, P6 ;  /* 0x3f8000000e167808 */ /* 0x000fe20003000000 */
[----:B------:R-:W-:Y:S01]  /*1160*/  @!P3 FMUL R12, R12, 16777216 ;  /* 0x4b8000000c0cb820 */ /* 0x000fe20000400000 */
[----:B------:R-:W-:-:S03]  /*1170*/  @P2 FMUL R9, R9, 0.25 ;  /* 0x3e80000009092820 */ /* 0x000fc60000400000 */
[----:B------:R-:W-:Y:S02]  /*1180*/  @!P5 FMUL R22, R22, 16777216 ;  /* 0x4b8000001616d820 */ /* 0x000fe40000400000 */
[----:B------:R-:W3:Y:S01]  /*1190*/  MUFU.RCP R15, R12 ;  /* 0x0000000c000f7308 */ /* 0x000ee20000001000 */
[----:B-1----:R-:W-:Y:S01]  /*11a0*/  FSETP.GT.AND P1, PT, R21, 8.50705917302346158658e+37, PT ;  /* 0x7e8000001500780b */ /* 0x002fe20003f24000 */
[----:B------:R-:W-:Y:S01]  /*11b0*/  @!P0 FMUL R9, R9, 16777216 ;  /* 0x4b80000009098820 */ /* 0x000fe20000400000 */
[----:B------:R-:W-:Y:S01]  /*11c0*/  FSETP.GEU.AND P6, PT, R21, 1.175494350822287508e-38, PT ;  /* 0x008000001500780b */ /* 0x000fe20003fce000 */
[----:B--2---:R-:W-:Y:S01]  /*11d0*/  FMUL R13, R13, R22 ;  /* 0x000000160d0d7220 */ /* 0x004fe20000400000 */
[----:B------:R-:W-:-:S03]  /*11e0*/  FSEL R22, R14, 1, P4 ;  /* 0x3f8000000e167808 */ /* 0x000fc60002000000 */
[----:B------:R-:W1:Y:S02]  /*11f0*/  MUFU.RCP R9, R9 ;  /* 0x0000000900097308 */ /* 0x000e640000001000 */
[----:B------:R-:W-:-:S04]  /*1200*/  @!P3 FMUL R22, R22, 16777216 ;  /* 0x4b8000001616b820 */ /* 0x000fc80000400000 */
[----:B------:R-:W-:Y:S01]  /*1210*/  @P1 FMUL R21, R21, 0.25 ;  /* 0x3e80000015151820 */ /* 0x000fe20000400000 */
[----:B---3--:R-:W-:Y:S01]  /*1220*/  FMUL R15, R15, R22 ;  /* 0x000000160f0f7220 */ /* 0x008fe20000400000 */
[----:B------:R-:W-:Y:S02]  /*1230*/  FSEL R22, R14, 1, P2 ;  /* 0x3f8000000e167808 */ /* 0x000fe40001000000 */
[----:B------:R-:W-:-:S03]  /*1240*/  @!P6 FMUL R21, R21, 16777216 ;  /* 0x4b8000001515e820 */ /* 0x000fc60000400000 */
[----:B------:R-:W-:Y:S01]  /*1250*/  @!P0 FMUL R22, R22, 16777216 ;  /* 0x4b80000016168820 */ /* 0x000fe20000400000 */
[----:B------:R2:W3:Y:S01]  /*1260*/  MUFU.RCP R10, R21 ;  /* 0x00000015000a7308 */ /* 0x0004e20000001000 */
[----:B------:R-:W-:Y:S01]  /*1270*/  FSEL R23, R14, 1, P1 ;  /* 0x3f8000000e177808 */ /* 0x000fe20000800000 */
[----:B------:R-:W-:Y:S01]  /*1280*/  FMUL R28, R28, R15 ;  /* 0x0000000f1c1c7220 */ /* 0x000fe20000400000 */
[----:B-1----:R-:W-:Y:S01]  /*1290*/  FMUL R12, R9, R22 ;  /* 0x00000016090c7220 */ /* 0x002fe20000400000 */
[----:B------:R-:W-:Y:S01]  /*12a0*/  FMUL R9, R20, R13 ;  /* 0x0000000d14097220 */ /* 0x000fe20000400000 */
[----:B------:R-:W-:Y:S02]  /*12b0*/  FMUL R26, R26, R15 ;  /* 0x0000000f1a1a7220 */ /* 0x000fe40000400000 */
[----:B------:R-:W1:Y:S08]  /*12c0*/  LDC.64 R14, c[0x0][0x230] ;  /* 0x00008c00ff0e7b82 */ /* 0x000e700000000a00 */
[----:B--2---:R-:W2:Y:S01]  /*12d0*/  LDC.64 R20, c[0x0][0x238] ;  /* 0x00008e00ff147b82 */ /* 0x004ea20000000a00 */
[----:B------:R-:W-:Y:S01]  /*12e0*/  @!P6 FMUL R23, R23, 16777216 ;  /* 0x4b8000001717e820 */ /* 0x000fe20000400000 */
[----:B------:R-:W-:Y:S01]  /*12f0*/  FMUL R29, R29, R13 ;  /* 0x0000000d1d1d7220 */ /* 0x000fe20000400000 */
[----:B------:R-:W-:-:S02]  /*1300*/  FMUL R27, R27, R12 ;  /* 0x0000000c1b1b7220 */ /* 0x000fc40000400000 */
[----:B---3--:R-:W-:Y:S01]  /*1310*/  FMUL R10, R10, R23 ;  /* 0x000000170a0a7220 */ /* 0x008fe20000400000 */
[----:B-1----:R-:W-:-:S04]  /*1320*/  IMAD.WIDE R14, R3, 0x4, R14 ;  /* 0x00000004030e7825 */ /* 0x002fc800078e020e */
[----:B--2---:R-:W-:-:S04]  /*1330*/  IMAD.WIDE R20, R3, 0x4, R20 ;  /* 0x0000000403147825 */ /* 0x004fc800078e0214 */
[----:B------:R-:W-:Y:S02]  /*1340*/  FMUL R3, R8, R12 ;  /* 0x0000000c08037220 */ /* 0x000fe40000400000 */
[----:B------:R-:W2:Y:S04]  /*1350*/  LDG.E.EL.128 R12, desc[UR4][R14.64] ;  /* 0x000000040e0c7981 */ /* 0x000ea8000c2e1d00 */
[----:B------:R-:W2:Y:S04]  /*1360*/  LDG.E.EL.128 R20, desc[UR4][R20.64] ;  /* 0x0000000414147981 */ /* 0x000ea8000c2e1d00 */
[----:B------:R1:W-:Y:S02]  /*1370*/  STG.E.128 desc[UR4][R24.64], R4 ;  /* 0x0000000418007986 */ /* 0x0003e4000c101d04 */
[----:B-1----:R-:W-:Y:S01]  /*1380*/  HFMA2.MMA R5, -RZ, RZ, 0.958984375, -6.1690807342529296875e-05 ;  /* 0x3bac840bff057435 */ /* 0x002fe200000001ff */
[----:B------:R-:W-:Y:S01]  /*1390*/  LOP3.LUT R11, R11, 0x80000000, RZ, 0x3c, !PT ;  /* 0x800000000b0b7812 */ /* 0x000fe200078e3cff */
[----:B------:R-:W-:Y:S01]  /*13a0*/  FADD R2, R2, 1 ;  /* 0x3f80000002027421 */ /* 0x000fe20000000000 */
[----:B------:R-:W-:Y:S01]  /*13b0*/  STG.E.128 desc[UR4][R24.64+0x800], R16 ;  /* 0x0008001018007986 */ /* 0x000fe2000c101d04 */
[C-C-:B--2---:R-:W-:Y:S01]  /*13c0*/  FFMA R8, R12.reuse, R29, R20.reuse ;  /* 0x0000001d0c087223 */ /* 0x144fe20000000014 */
[----:B------:R-:W-:Y:S01]  /*13d0*/  FMUL R29, R19, 0.70710676908493041992 ;  /* 0x3f3504f3131d7820 */ /* 0x000fe20000400000 */
[----:B------:R-:W-:-:S03]  /*13e0*/  FFMA R12, R12, R9, R20 ;  /* 0x000000090c0c7223 */ /* 0x000fc60000000014 */
[----:B------:R-:W-:-:S05]  /*13f0*/  FADD.FTZ R20, |R29|, -RZ ;  /* 0x800000ff1d147221 */ /* 0x000fca0000010200 */
[----:B------:R-:W-:Y:S01]  /*1400*/  FSETP.GE.AND P0, PT, R20, 1.0029599666595458984, PT ;  /* 0x3f8060fe1400780b */ /* 0x000fe20003f06000 */
[C-C-:B------:R-:W-:Y:S01]  /*1410*/  FFMA R9, R13.reuse, R28, R21.reuse ;  /* 0x0000001c0d097223 */ /* 0x140fe20000000015 */
[----:B------:R-:W-:Y:S01]  /*1420*/  HFMA2.MMA R28, -RZ, RZ, -0.74462890625, 604.5 ;  /* 0xb9f560b9ff1c7435 */ /* 0x000fe200000001ff */
[----:B------:R-:W-:Y:S01]  /*1430*/  FFMA R13, R13, R26, R21 ;  /* 0x0000001a0d0d7223 */ /* 0x000fe20000000015 */
[----:B------:R-:W-:-:S09]  /*1440*/  MOV R26, 0x3789ca3c ;  /* 0x3789ca3c001a7802 */ /* 0x000fd20000000f00 */
[----:B------:R-:W-:Y:S01]  /*1450*/  @!P0 MOV R26, 0x38b1e96a ;  /* 0x38b1e96a001a8802 */ /* 0x000fe20000000f00 */
[----:B------:R-:W-:Y:S01]  /*1460*/  @!P0 FMUL R20, R29, R29 ;  /* 0x0000001d1d148220 */ /* 0x000fe20000400000 */
[----:B------:R-:W-:Y:S02]  /*1470*/  @!P0 MOV R28, 0xba574d20 ;  /* 0xba574d20001c8802 */ /* 0x000fe40000000f00 */
[----:B------:R-:W-:-:S03]  /*1480*/  @!P0 MOV R5, 0x3baad5ea ;  /* 0x3baad5ea00058802 */ /* 0x000fc60000000f00 */
[----:B------:R-:W-:-:S04]  /*1490*/  FFMA.FTZ R26, R20, R26, R28 ;  /* 0x0000001a141a7223 */ /* 0x000fc8000001001c */
        /* <DEDUP_REMOVED lines=10> */
[----:B------:R-:W-:Y:S01]  /*1540*/  HFMA2.MMA R5, -RZ, RZ, 1.78125, -136.25 ;  /* 0x3f20d842ff057435 */ /* 0x000fe200000001ff */
[----:B------:R-:W-:-:S05]  /*1550*/  FSEL R4, -R20, R29, P0 ;  /* 0x0000001d14047208 */ /* 0x000fca0000000100 */
[----:B------:R-:W-:-:S05]  /*1560*/  @!P0 MOV R5, 0x3e0375d3 ;  /* 0x3e0375d300058802 */ /* 0x000fca0000000f00 */
[----:B------:R-:W-:-:S04]  /*1570*/  FFMA.FTZ R5, R26, R20, R5 ;  /* 0x000000141a057223 */ /* 0x000fc80000010005 */
[----:B------:R-:W-:-:S04]  /*1580*/  FFMA.FTZ R4, R5, R4, R4 ;  /* 0x0000000405047223 */ /* 0x000fc80000010004 */
[----:B------:R-:W1:Y:S01]  /*1590*/  @P0 MUFU.EX2 R5, R4 ;  /* 0x0000000400050308 */ /* 0x000e620000000800 */
[----:B------:R-:W-:Y:S01]  /*15a0*/  FMUL R20, R7, 0.5 ;  /* 0x3f00000007147820 */ /* 0x000fe20000400000 */
[----:B------:R-:W-:-:S03]  /*15b0*/  SHF.R.S32.HI R21, RZ, 0x1f, R0 ;  /* 0x0000001fff157819 */ /* 0x000fc60000011400 */
[----:B------:R-:W-:Y:S01]  /*15c0*/  FFMA R7, R20, R2, R11 ;  /* 0x0000000214077223 */ /* 0x000fe2000000000b */
[----:B-1----:R-:W-:-:S05]  /*15d0*/  @P0 FADD R6, -R5, 1 ;  /* 0x3f80000005060421 */ /* 0x002fca0000000100 */
[----:B------:R-:W-:Y:S01]  /*15e0*/  @P0 LOP3.LUT R4, R6, 0x80000000, R29, 0xf8, !PT ;  /* 0x8000000006040812 */ /* 0x000fe200078ef81d */
[----:B------:R-:W-:-:S04]  /*15f0*/  FMUL R2, R19, 0.5 ;  /* 0x3f00000013027820 */ /* 0x000fc80000400000 */
[----:B------:R-:W-:Y:S01]  /*1600*/  FADD R5, R4, 1 ;  /* 0x3f80000004057421 */ /* 0x000fe20000000000 */
[----:B------:R-:W-:-:S03]  /*1610*/  LEA R4, P0, R0, UR6, 0x2 ;  /* 0x0000000600047c11 */ /* 0x000fc6000f8010ff */
[----:B------:R-:W-:Y:S01]  /*1620*/  FFMA R11, R2, R5, R11 ;  /* 0x00000005020b7223 */ /* 0x000fe2000000000b */
[----:B------:R-:W-:Y:S01]  /*1630*/  LEA.HI.X R5, R0, UR7, R21, 0x2, P0 ;  /* 0x0000000700057c11 */ /* 0x000fe200080f1415 */
[-C--:B------:R-:W-:Y:S02]  /*1640*/  FMUL R0, R7, R10.reuse ;  /* 0x0000000a07007220 */ /* 0x080fe40000400000 */
[----:B------:R-:W-:Y:S01]  /*1650*/  FMUL R2, R11, R10 ;  /* 0x0000000a0b027220 */ /* 0x000fe20000400000 */
[C-C-:B------:R-:W-:Y:S01]  /*1660*/  FFMA R10, R14.reuse, R27, R22.reuse ;  /* 0x0000001b0e0a7223 */ /* 0x140fe20000000016 */
[C-C-:B------:R-:W-:Y:S01]  /*1670*/  FFMA R11, R15.reuse, R0, R23.reuse ;  /* 0x000000000f0b7223 */ /* 0x140fe20000000017 */
[----:B------:R-:W-:Y:S01]  /*1680*/  FFMA R14, R14, R3, R22 ;  /* 0x000000030e0e7223 */ /* 0x000fe20000000016 */
[----:B------:R-:W-:-:S03]  /*1690*/  FFMA R15, R15, R2, R23 ;  /* 0x000000020f0f7223 */ /* 0x000fc60000000017 */
[----:B------:R-:W-:Y:S04]  /*16a0*/  STG.E.128 desc[UR4][R4.64], R8 ;  /* 0x0000000804007986 */ /* 0x000fe8000c101d04 */
[----:B------:R-:W-:Y:S01]  /*16b0*/  STG.E.128 desc[UR4][R4.64+0x800], R12 ;  /* 0x0008000c04007986 */ /* 0x000fe2000c101d04 */
[----:B------:R-:W-:Y:S05]  /*16c0*/  EXIT ;  /* 0x000000000000794d */ /* 0x000fea0003800000 */
.L_x_0:
[----:B------:R-:W-:-:S00]  /*16d0*/  BRA `(.L_x_0) ;  /* 0xfffffffc00fc7947 */ /* 0x000fc0000383ffff */
[----:B------:R-:W-:-:S00]  /*16e0*/  NOP ;  /* 0x0000000000007918 */ /* 0x000fc00000000000 */
        /* <DEDUP_REMOVED lines=9> */
.L_x_1:


//--------------------- .nv.global.init           --------------------------
	.section	.nv.global.init,"aw",@progbits
.nv.global.init:
	.type		_$_str,@object
	.size		_$_str,(_$_str_$_2 - _$_str)
_$_str:
        /*0000*/ 	.byte	0x5f, 0x5f, 0x43, 0x55, 0x44, 0x41, 0x5f, 0x46, 0x54, 0x5a, 0x00
	.type		_$_str_$_2,@object
	.size		_$_str_$_2,(.L_1 - _$_str_$_2)
_$_str_$_2:
        /*000b*/ 	.byte	0x5f, 0x5f, 0x43, 0x55, 0x44, 0x41, 0x5f, 0x50, 0x52, 0x45, 0x43, 0x5f, 0x53, 0x51, 0x52, 0x54
        /*001b*/ 	.byte	0x00
.L_1:


//--------------------- .nv.constant0.triton_poi_fused__native_batch_norm_legit_no_training_convolution_gelu_8 --------------------------
	.section	.nv.constant0.triton_poi_fused__native_batch_norm_legit_no_training_convolution_gelu_8,"a",@progbits
	.sectionflags	@""
	.align	4
.nv.constant0.triton_poi_fused__native_batch_norm_legit_no_training_convolution_gelu_8:
	.zero		588
